//
// Generated by NVIDIA NVVM Compiler
//
// Compiler Build ID: CL-36424714
// Cuda compilation tools, release 13.0, V13.0.88
// Based on NVVM 20.0.0
//

.version 9.0
.target sm_100
.address_size 64

	// .globl	_Z8additionPKfS0_Pfi

.visible .entry _Z8additionPKfS0_Pfi(
	.param .u64 .ptr .align 1 _Z8additionPKfS0_Pfi_param_0,
	.param .u64 .ptr .align 1 _Z8additionPKfS0_Pfi_param_1,
	.param .u64 .ptr .align 1 _Z8additionPKfS0_Pfi_param_2,
	.param .u32 _Z8additionPKfS0_Pfi_param_3
)
{
	.reg .pred 	%p<2>;
	.reg .b32 	%r<6>;
	.reg .b32 	%f<4>;
	.reg .b64 	%rd<11>;

	ld.param.u64 	%rd1, [_Z8additionPKfS0_Pfi_param_0];
	ld.param.u64 	%rd2, [_Z8additionPKfS0_Pfi_param_1];
	ld.param.u64 	%rd3, [_Z8additionPKfS0_Pfi_param_2];
	ld.param.u32 	%r2, [_Z8additionPKfS0_Pfi_param_3];
	mov.u32 	%r3, %ctaid.x;
	mov.u32 	%r4, %ntid.x;
	mov.u32 	%r5, %tid.x;
	mad.lo.s32 	%r1, %r3, %r4, %r5;
	setp.ge.s32 	%p1, %r1, %r2;
	@%p1 bra 	$L__BB0_2;
	cvta.to.global.u64 	%rd4, %rd1;
	cvta.to.global.u64 	%rd5, %rd2;
	cvta.to.global.u64 	%rd6, %rd3;
	mul.wide.s32 	%rd7, %r1, 4;
	add.s64 	%rd8, %rd4, %rd7;
	ld.global.f32 	%f1, [%rd8];
	add.s64 	%rd9, %rd5, %rd7;
	ld.global.f32 	%f2, [%rd9];
	add.f32 	%f3, %f1, %f2;
	add.s64 	%rd10, %rd6, %rd7;
	st.global.f32 	[%rd10], %f3;
$L__BB0_2:
	ret;

}


// ===== COMPILED SASS (sm_100) =====

	.target	sm_100

	.elftype	@"ET_EXEC"


//--------------------- .note.nv.tkinfo           --------------------------
	.section	.note.nv.tkinfo,"",@"SHT_NOTE"
	.sectionflags	@"SHF_NOTE_NV_TKINFO"
	.tkinfo
        /*0018*/ 	.word	0x00000002
        /*0030*/ 	.string	""
        /*0030*/ 	.string	"ptxas"
        /*0030*/ 	.string	"Cuda compilation tools, release 13.0, V13.0.88"
        /*0030*/ 	.string	"Build cuda_13.0.r13.0/compiler.36424714_0"
        /*0030*/ 	.string	"-arch sm_100 -m 64 "



//--------------------- .note.nv.cuinfo           --------------------------
	.section	.note.nv.cuinfo,"",@"SHT_NOTE"
	.sectionflags	@"SHF_NOTE_NV_CUINFO"
        /*0018*/ 	.short	0x0002
        /*001a*/ 	.short	0x0064
        /*001c*/ 	.short	0x0082
	.zero		2


//--------------------- .nv.info                  --------------------------
	.section	.nv.info,"",@"SHT_CUDA_INFO"
	.align	4


	//----- nvinfo : EIATTR_REGCOUNT
	.align		4
        /*0000*/ 	.byte	0x04, 0x2f
        /*0002*/ 	.short	(.L_1 - .L_0)
	.align		4
.L_0:
        /*0004*/ 	.word	index@(_Z8additionPKfS0_Pfi)
        /*0008*/ 	.word	0x0000000c


	//----- nvinfo : EIATTR_FRAME_SIZE
	.align		4
.L_1:
        /*000c*/ 	.byte	0x04, 0x11
        /*000e*/ 	.short	(.L_3 - .L_2)
	.align		4
.L_2:
        /*0010*/ 	.word	index@(_Z8additionPKfS0_Pfi)
        /*0014*/ 	.word	0x00000000


	//----- nvinfo : EIATTR_MIN_STACK_SIZE
	.align		4
.L_3:
        /*0018*/ 	.byte	0x04, 0x12
        /*001a*/ 	.short	(.L_5 - .L_4)
	.align		4
.L_4:
        /*001c*/ 	.word	index@(_Z8additionPKfS0_Pfi)
        /*0020*/ 	.word	0x00000000
.L_5:


//--------------------- .nv.compat                --------------------------
	.section	.nv.compat,"",@"SHT_CUDA_COMPAT_INFO"
	.align	4
        /*0000*/ 	.byte	0x02, 0x09, 0x00, 0x00, 0x02, 0x02, 0x01, 0x00, 0x02, 0x05, 0x05, 0x00, 0x03, 0x07, 0x01, 0x01
        /*0010*/ 	.byte	0x02, 0x03, 0x00, 0x00, 0x02, 0x06, 0x01, 0x00, 0x04, 0x0b, 0x08, 0x00, 0x09, 0x00, 0x00, 0x00
        /*0020*/ 	.byte	0x00, 0x00, 0x00, 0x00


//--------------------- .nv.info._Z8additionPKfS0_Pfi --------------------------
	.section	.nv.info._Z8additionPKfS0_Pfi,"",@"SHT_CUDA_INFO"
	.sectionflags	@""
	.align	4


	//----- nvinfo : EIATTR_CUDA_API_VERSION
	.align		4
        /*0000*/ 	.byte	0x04, 0x37
        /*0002*/ 	.short	(.L_7 - .L_6)
.L_6:
        /*0004*/ 	.word	0x00000082


	//----- nvinfo : EIATTR_KPARAM_INFO
	.align		4
.L_7:
        /*0008*/ 	.byte	0x04, 0x17
        /*000a*/ 	.short	(.L_9 - .L_8)
.L_8:
        /*000c*/ 	.word	0x00000000
        /*0010*/ 	.short	0x0003
        /*0012*/ 	.short	0x0018
        /*0014*/ 	.byte	0x00, 0xf0, 0x11, 0x00


	//----- nvinfo : EIATTR_KPARAM_INFO
	.align		4
.L_9:
        /*0018*/ 	.byte	0x04, 0x17
        /*001a*/ 	.short	(.L_11 - .L_10)
.L_10:
        /*001c*/ 	.word	0x00000000
        /*0020*/ 	.short	0x0002
        /*0022*/ 	.short	0x0010
        /*0024*/ 	.byte	0x00, 0xf5, 0x21, 0x00


	//----- nvinfo : EIATTR_KPARAM_INFO
	.align		4
.L_11:
        /*0028*/ 	.byte	0x04, 0x17
        /*002a*/ 	.short	(.L_13 - .L_12)
.L_12:
        /*002c*/ 	.word	0x00000000
        /*0030*/ 	.short	0x0001
        /*0032*/ 	.short	0x0008
        /*0034*/ 	.byte	0x00, 0xf5, 0x21, 0x00


	//----- nvinfo : EIATTR_KPARAM_INFO
	.align		4
.L_13:
        /*0038*/ 	.byte	0x04, 0x17
        /*003a*/ 	.short	(.L_15 - .L_14)
.L_14:
        /*003c*/ 	.word	0x00000000
        /*0040*/ 	.short	0x0000
        /*0042*/ 	.short	0x0000
        /*0044*/ 	.byte	0x00, 0xf5, 0x21, 0x00


	//----- nvinfo : EIATTR_SPARSE_MMA_MASK
	.align		4
.L_15:
        /*0048*/ 	.byte	0x03, 0x50
        /*004a*/ 	.short	0x0000


	//----- nvinfo : EIATTR_MAXREG_COUNT
	.align		4
        /*004c*/ 	.byte	0x03, 0x1b
        /*004e*/ 	.short	0x00ff


	//----- nvinfo : EIATTR_MERCURY_ISA_VERSION
	.align		4
        /*0050*/ 	.byte	0x03, 0x5f
        /*0052*/ 	.short	0x0101


	//----- nvinfo : EIATTR_VRC_CTA_INIT_COUNT
	.align		4
        /*0054*/ 	.byte	0x02, 0x4a
	.zero		1
	.zero		1


	//----- nvinfo : EIATTR_EXIT_INSTR_OFFSETS
	.align		4
        /*0058*/ 	.byte	0x04, 0x1c
        /*005a*/ 	.short	(.L_17 - .L_16)


	//   ....[0]....
.L_16:
        /*005c*/ 	.word	0x00000070


	//   ....[1]....
        /*0060*/ 	.word	0x00000130


	//----- nvinfo : EIATTR_CBANK_PARAM_SIZE
	.align		4
.L_17:
        /*0064*/ 	.byte	0x03, 0x19
        /*0066*/ 	.short	0x001c


	//----- nvinfo : EIATTR_PARAM_CBANK
	.align		4
        /*0068*/ 	.byte	0x04, 0x0a
        /*006a*/ 	.short	(.L_19 - .L_18)
	.align		4
.L_18:
        /*006c*/ 	.word	index@(.nv.constant0._Z8additionPKfS0_Pfi)
        /*0070*/ 	.short	0x0380
        /*0072*/ 	.short	0x001c


	//----- nvinfo : EIATTR_SW_WAR
	.align		4
.L_19:
        /*0074*/ 	.byte	0x04, 0x36
        /*0076*/ 	.short	(.L_21 - .L_20)
.L_20:
        /*0078*/ 	.word	0x00000008
.L_21:


//--------------------- .nv.callgraph             --------------------------
	.section	.nv.callgraph,"",@"SHT_CUDA_CALLGRAPH"
	.align	4
	.sectionentsize	8
	.align		4
        /*0000*/ 	.word	0x00000000
	.align		4
        /*0004*/ 	.word	0xffffffff
	.align		4
        /*0008*/ 	.word	0x00000000
	.align		4
        /*000c*/ 	.word	0xfffffffe
	.align		4
        /*0010*/ 	.word	0x00000000
	.align		4
        /*0014*/ 	.word	0xfffffffd
	.align		4
        /*0018*/ 	.word	0x00000000
	.align		4
        /*001c*/ 	.word	0xfffffffc


//--------------------- .text._Z8additionPKfS0_Pfi --------------------------
	.section	.text._Z8additionPKfS0_Pfi,"ax",@progbits
	.align	128
        .global         _Z8additionPKfS0_Pfi
        .type           _Z8additionPKfS0_Pfi,@function
        .size           _Z8additionPKfS0_Pfi,(.L_x_1 - _Z8additionPKfS0_Pfi)
        .other          _Z8additionPKfS0_Pfi,@"STO_CUDA_ENTRY STV_DEFAULT"
_Z8additionPKfS0_Pfi:
.text._Z8additionPKfS0_Pfi:
[----:B------:R-:W-:Y:S01]  /*0000*/  LDC R1, c[0x0][0x37c] ;  /* 0x0000df00ff017b82 */ /* 0x000fe20000000800 */
[----:B------:R-:W0:Y:S07]  /*0010*/  S2R R0, SR_TID.X ;  /* 0x0000000000007919 */ /* 0x000e2e0000002100 */
[----:B------:R-:W0:Y:S01]  /*0020*/  S2UR UR4, SR_CTAID.X ;  /* 0x00000000000479c3 */ /* 0x000e220000002500 */
[----:B------:R-:W1:Y:S07]  /*0030*/  LDCU UR5, c[0x0][0x398] ;  /* 0x00007300ff0577ac */ /* 0x000e6e0008000800 */
[----:B------:R-:W0:Y:S02]  /*0040*/  LDC R9, c[0x0][0x360] ;  /* 0x0000d800ff097b82 */ /* 0x000e240000000800 */
[----:B0-----:R-:W-:-:S05]  /*0050*/  IMAD R9, R9, UR4, R0 ;  /* 0x0000000409097c24 */ /* 0x001fca000f8e0200 */
[----:B-1----:R-:W-:-:S13]  /*0060*/  ISETP.GE.AND P0, PT, R9, UR5, PT ;  /* 0x0000000509007c0c */ /* 0x002fda000bf06270 */
[----:B------:R-:W-:Y:S05]  /*0070*/  @P0 EXIT ;  /* 0x000000000000094d */ /* 0x000fea0003800000 */
[----:B------:R-:W0:Y:S01]  /*0080*/  LDC.64 R2, c[0x0][0x380] ;  /* 0x0000e000ff027b82 */ /* 0x000e220000000a00 */
[----:B------:R-:W1:Y:S07]  /*0090*/  LDCU.64 UR4, c[0x0][0x358] ;  /* 0x00006b00ff0477ac */ /* 0x000e6e0008000a00 */
[----:B------:R-:W2:Y:S08]  /*00a0*/  LDC.64 R4, c[0x0][0x388] ;  /* 0x0000e200ff047b82 */ /* 0x000eb00000000a00 */
[----:B------:R-:W3:Y:S01]  /*00b0*/  LDC.64 R6, c[0x0][0x390] ;  /* 0x0000e400ff067b82 */ /* 0x000ee20000000a00 */
[----:B0-----:R-:W-:-:S06]  /*00c0*/  IMAD.WIDE R2, R9, 0x4, R2 ;  /* 0x0000000409027825 */ /* 0x001fcc00078e0202 */
[----:B-1----:R-:W4:Y:S01]  /*00d0*/  LDG.E R2, desc[UR4][R2.64] ;  /* 0x0000000402027981 */ /* 0x002f22000c1e1900 */
[----:B--2---:R-:W-:-:S06]  /*00e0*/  IMAD.WIDE R4, R9, 0x4, R4 ;  /* 0x0000000409047825 */ /* 0x004fcc00078e0204 */
[----:B------:R-:W4:Y:S01]  /*00f0*/  LDG.E R5, desc[UR4][R4.64] ;  /* 0x0000000404057981 */ /* 0x000f22000c1e1900 */
[----:B---3--:R-:W-:-:S04]  /*0100*/  IMAD.WIDE R6, R9, 0x4, R6 ;  /* 0x0000000409067825 */ /* 0x008fc800078e0206 */
[----:B----4-:R-:W-:-:S05]  /*0110*/  FADD R9, R2, R5 ;  /* 0x0000000502097221 */ /* 0x010fca0000000000 */
[----:B------:R-:W-:Y:S01]  /*0120*/  STG.E desc[UR4][R6.64], R9 ;  /* 0x0000000906007986 */ /* 0x000fe2000c101904 */
[----:B------:R-:W-:Y:S05]  /*0130*/  EXIT ;  /* 0x000000000000794d */ /* 0x000fea0003800000 */
.L_x_0:
[----:B------:R-:W-:-:S00]  /*0140*/  BRA `(.L_x_0) ;  /* 0xfffffffc00fc7947 */ /* 0x000fc0000383ffff */
[----:B------:R-:W-:-:S00]  /*0150*/  NOP ;  /* 0x0000000000007918 */ /* 0x000fc00000000000 */
        /* <DEDUP_REMOVED lines=10> */
.L_x_1:


//--------------------- .nv.shared.reserved.0     --------------------------
	.section	.nv.shared.reserved.0,"aw",@nobits
	.weak		__nv_reservedSMEM_offset_0_alias
	.size		__nv_reservedSMEM_offset_0_alias, 0, 64
	.other		__nv_reservedSMEM_offset_0_alias,@"STO_CUDA_RESERVED_SHARED STV_DEFAULT"
__nv_reservedSMEM_offset_0_alias:
	.zero		0
	.zero		64


//--------------------- .nv.constant0._Z8additionPKfS0_Pfi --------------------------
	.section	.nv.constant0._Z8additionPKfS0_Pfi,"a",@progbits
	.sectionflags	@""
	.align	4
.nv.constant0._Z8additionPKfS0_Pfi:
	.zero		924


//--------------------- SYMBOLS --------------------------

	.type		.nv.reservedSmem.offset0,@object
	.size		.nv.reservedSmem.offset0,0x4
